	.headerflags	@"EF_CUDA_TEXMODE_UNIFIED EF_CUDA_64BIT_ADDRESS EF_CUDA_ACCELERATORS EF_CUDA_SM90 EF_CUDA_VIRTUAL_SM(EF_CUDA_SM90)"
	.elftype	@"ET_EXEC"


//--------------------- .nv.info                  --------------------------
	.section	.nv.info,"",@"SHT_CUDA_INFO"
	.align	4


	//----- nvinfo : EIATTR_REGCOUNT
	.align		4
        /*0000*/ 	.byte	0x04, 0x2f
        /*0002*/ 	.short	(.L_3 - .L_2)
	.align		4
.L_2:
        /*0004*/ 	.word	index@(triton_poi_fused__native_batch_norm_legit_no_training_2)
        /*0008*/ 	.word	0x00000012


	//----- nvinfo : EIATTR_MIN_STACK_SIZE
	.align		4
.L_3:
        /*000c*/ 	.byte	0x04, 0x12
        /*000e*/ 	.short	(.L_5 - .L_4)
	.align		4
.L_4:
        /*0010*/ 	.word	index@(triton_poi_fused__native_batch_norm_legit_no_training_2)
        /*0014*/ 	.word	0x00000000


	//----- nvinfo : EIATTR_FRAME_SIZE
	.align		4
.L_5:
        /*0018*/ 	.byte	0x04, 0x11
        /*001a*/ 	.short	(.L_7 - .L_6)
	.align		4
.L_6:
        /*001c*/ 	.word	index@(triton_poi_fused__native_batch_norm_legit_no_training_2)
        /*0020*/ 	.word	0x00000000


	//----- nvinfo : EIATTR_MIN_STACK_SIZE
	.align		4
.L_7:
        /*0024*/ 	.byte	0x04, 0x12
        /*0026*/ 	.short	(.L_9 - .L_8)
	.align		4
.L_8:
        /*0028*/ 	.word	index@(triton_poi_fused__native_batch_norm_legit_no_training_2)
        /*002c*/ 	.word	0x00000000
.L_9:


//--------------------- .nv.info.triton_poi_fused__native_batch_norm_legit_no_training_2 --------------------------
	.section	.nv.info.triton_poi_fused__native_batch_norm_legit_no_training_2,"",@"SHT_CUDA_INFO"
	.sectionflags	@""
	.align	4


	//----- nvinfo : EIATTR_CUDA_API_VERSION
	.align		4
        /*0000*/ 	.byte	0x04, 0x37
        /*0002*/ 	.short	(.L_11 - .L_10)
.L_10:
        /*0004*/ 	.word	0x0000007c


	//----- nvinfo : EIATTR_KPARAM_INFO
	.align		4
.L_11:
        /*0008*/ 	.byte	0x04, 0x17
        /*000a*/ 	.short	(.L_13 - .L_12)
.L_12:
        /*000c*/ 	.word	0x00000000
        /*0010*/ 	.short	0x0006
        /*0012*/ 	.short	0x0030
        /*0014*/ 	.byte	0x00, 0xf0, 0x11, 0x00


	//----- nvinfo : EIATTR_KPARAM_INFO
	.align		4
.L_13:
        /*0018*/ 	.byte	0x04, 0x17
        /*001a*/ 	.short	(.L_15 - .L_14)
.L_14:
        /*001c*/ 	.word	0x00000000
        /*0020*/ 	.short	0x0005
        /*0022*/ 	.short	0x0028
        /*0024*/ 	.byte	0x00, 0xf4, 0x21, 0x00


	//----- nvinfo : EIATTR_KPARAM_INFO
	.align		4
.L_15:
        /*0028*/ 	.byte	0x04, 0x17
        /*002a*/ 	.short	(.L_17 - .L_16)
.L_16:
        /*002c*/ 	.word	0x00000000
        /*0030*/ 	.short	0x0004
        /*0032*/ 	.short	0x0020
        /*0034*/ 	.byte	0x00, 0xf4, 0x21, 0x00


	//----- nvinfo : EIATTR_KPARAM_INFO
	.align		4
.L_17:
        /*0038*/ 	.byte	0x04, 0x17
        /*003a*/ 	.short	(.L_19 - .L_18)
.L_18:
        /*003c*/ 	.word	0x00000000
        /*0040*/ 	.short	0x0003
        /*0042*/ 	.short	0x0018
        /*0044*/ 	.byte	0x00, 0xf4, 0x21, 0x00


	//----- nvinfo : EIATTR_KPARAM_INFO
	.align		4
.L_19:
        /*0048*/ 	.byte	0x04, 0x17
        /*004a*/ 	.short	(.L_21 - .L_20)
.L_20:
        /*004c*/ 	.word	0x00000000
        /*0050*/ 	.short	0x0002
        /*0052*/ 	.short	0x0010
        /*0054*/ 	.byte	0x00, 0xf4, 0x21, 0x00


	//----- nvinfo : EIATTR_KPARAM_INFO
	.align		4
.L_21:
        /*0058*/ 	.byte	0x04, 0x17
        /*005a*/ 	.short	(.L_23 - .L_22)
.L_22:
        /*005c*/ 	.word	0x00000000
        /*0060*/ 	.short	0x0001
        /*0062*/ 	.short	0x0008
        /*0064*/ 	.byte	0x00, 0xf4, 0x21, 0x00


	//----- nvinfo : EIATTR_KPARAM_INFO
	.align		4
.L_23:
        /*0068*/ 	.byte	0x04, 0x17
        /*006a*/ 	.short	(.L_25 - .L_24)
.L_24:
        /*006c*/ 	.word	0x00000000
        /*0070*/ 	.short	0x0000
        /*0072*/ 	.short	0x0000
        /*0074*/ 	.byte	0x00, 0xf4, 0x21, 0x00


	//----- nvinfo : EIATTR_SPARSE_MMA_MASK
	.align		4
.L_25:
        /*0078*/ 	.byte	0x03, 0x50
        /*007a*/ 	.short	0x0000


	//----- nvinfo : EIATTR_MAXREG_COUNT
	.align		4
        /*007c*/ 	.byte	0x03, 0x1b
        /*007e*/ 	.short	0x00ff


	//----- nvinfo : EIATTR_EXIT_INSTR_OFFSETS
	.align		4
        /*0080*/ 	.byte	0x04, 0x1c
        /*0082*/ 	.short	(.L_27 - .L_26)


	//   ....[0]....
.L_26:
        /*0084*/ 	.word	0x00000300


	//   ....[1]....
        /*0088*/ 	.word	0x00000320


	//----- nvinfo : EIATTR_REQNTID
	.align		4
.L_27:
        /*008c*/ 	.byte	0x04, 0x10
        /*008e*/ 	.short	(.L_29 - .L_28)
.L_28:
        /*0090*/ 	.word	0x00000080
        /*0094*/ 	.word	0x00000001
        /*0098*/ 	.word	0x00000001


	//----- nvinfo : EIATTR_CBANK_PARAM_SIZE
	.align		4
.L_29:
        /*009c*/ 	.byte	0x03, 0x19
        /*009e*/ 	.short	0x0034


	//----- nvinfo : EIATTR_PARAM_CBANK
	.align		4
        /*00a0*/ 	.byte	0x04, 0x0a
        /*00a2*/ 	.short	(.L_31 - .L_30)
	.align		4
.L_30:
        /*00a4*/ 	.word	index@(.nv.constant0.triton_poi_fused__native_batch_norm_legit_no_training_2)
        /*00a8*/ 	.short	0x0210
        /*00aa*/ 	.short	0x0034


	//----- nvinfo : EIATTR_SW_WAR
	.align		4
.L_31:
        /*00ac*/ 	.byte	0x04, 0x36
        /*00ae*/ 	.short	(.L_33 - .L_32)
.L_32:
        /*00b0*/ 	.word	0x00000008
.L_33:


//--------------------- .nv.callgraph             --------------------------
	.section	.nv.callgraph,"",@"SHT_CUDA_CALLGRAPH"
	.align	4
	.sectionentsize	8
	.align		4
        /*0000*/ 	.word	0x00000000
	.align		4
        /*0004*/ 	.word	0xffffffff
	.align		4
        /*0008*/ 	.word	0x00000000
	.align		4
        /*000c*/ 	.word	0xfffffffe
	.align		4
        /*0010*/ 	.word	0x00000000
	.align		4
        /*0014*/ 	.word	0xfffffffd
	.align		4
        /*0018*/ 	.word	0x00000000
	.align		4
        /*001c*/ 	.word	0xfffffffc


//--------------------- .nv.constant4             --------------------------
	.section	.nv.constant4,"a",@progbits
	.align	8
	.align		8
.nv.constant4:
        /*0000*/ 	.dword	_$_str
	.align		8
        /*0008*/ 	.dword	_$_str_$_2


//--------------------- .text.triton_poi_fused__native_batch_norm_legit_no_training_2 --------------------------
	.section	.text.triton_poi_fused__native_batch_norm_legit_no_training_2,"ax",@progbits
	.align	128
        .global         triton_poi_fused__native_batch_norm_legit_no_training_2
        .type           triton_poi_fused__native_batch_norm_legit_no_training_2,@function
        .size           triton_poi_fused__native_batch_norm_legit_no_training_2,(.L_x_1 - triton_poi_fused__native_batch_norm_legit_no_training_2)
        .other          triton_poi_fused__native_batch_norm_legit_no_training_2,@"STO_CUDA_ENTRY STV_DEFAULT"
triton_poi_fused__native_batch_norm_legit_no_training_2:
.text.triton_poi_fused__native_batch_norm_legit_no_training_2:
[----:B------:R-:W0:Y:S01]  /*0000*/  LDC R1, c[0x0][0x28] ;  /* 0x00000a00ff017b82 */ /* 0x000e220000000800 */
[----:B------:R-:W1:Y:S07]  /*0010*/  S2R R0, SR_TID.X ;  /* 0x0000000000007919 */ /* 0x000e6e0000002100 */
[----:B------:R-:W2:Y:S01]  /*0020*/  LDC.64 R8, c[0x0][0x220] ;  /* 0x00008800ff087b82 */ /* 0x000ea20000000a00 */
[----:B------:R-:W-:Y:S01]  /*0030*/  HFMA2.MMA R14, -RZ, RZ, 0, 0 ;  /* 0x00000000ff0e7435 */ /* 0x000fe200000001ff */
[----:B------:R-:W-:Y:S01]  /*0040*/  ULDC.64 UR4, c[0x0][0x208] ;  /* 0x0000820000047ab9 */ /* 0x000fe20000000a00 */
[----:B------:R-:W3:Y:S05]  /*0050*/  S2R R3, SR_CTAID.X ;  /* 0x0000000000037919 */ /* 0x000eea0000002500 */
[----:B------:R-:W4:Y:S08]  /*0060*/  LDC.64 R4, c[0x0][0x210] ;  /* 0x00008400ff047b82 */ /* 0x000f300000000a00 */
[----:B------:R-:W5:Y:S08]  /*0070*/  LDC.64 R6, c[0x0][0x218] ;  /* 0x00008600ff067b82 */ /* 0x000f700000000a00 */
[----:B------:R-:W5:Y:S01]  /*0080*/  LDC.64 R10, c[0x0][0x228] ;  /* 0x00008a00ff0a7b82 */ /* 0x000f620000000a00 */
[----:B-1----:R-:W-:-:S07]  /*0090*/  LOP3.LUT R0, R0, 0x7f, RZ, 0xc0, !PT ;  /* 0x0000007f00007812 */ /* 0x002fce00078ec0ff */
[----:B------:R-:W1:Y:S01]  /*00a0*/  LDC.64 R12, c[0x0][0x230] ;  /* 0x00008c00ff0c7b82 */ /* 0x000e620000000a00 */
[----:B---3--:R-:W-:Y:S02]  /*00b0*/  SHF.R.S32.HI R2, RZ, 0x18, R3 ;  /* 0x00000018ff027819 */ /* 0x008fe40000011403 */
[----:B------:R-:W-:Y:S02]  /*00c0*/  LEA R0, R3, R0, 0x7 ;  /* 0x0000000003007211 */ /* 0x000fe400078e38ff */
[----:B------:R-:W-:Y:S02]  /*00d0*/  SGXT R3, R2, 0x1 ;  /* 0x000000010203781a */ /* 0x000fe40000000200 */
[----:B------:R-:W-:Y:S02]  /*00e0*/  ISETP.GE.AND P2, PT, R0, 0x400, PT ;  /* 0x000004000000780c */ /* 0x000fe40003f46270 */
[----:B------:R-:W-:-:S04]  /*00f0*/  LEA.HI R3, R3, R0, RZ, 0x6 ;  /* 0x0000000003037211 */ /* 0x000fc800078f30ff */
[----:B------:R-:W-:-:S04]  /*0100*/  SHF.R.S32.HI R3, RZ, 0x6, R3 ;  /* 0x00000006ff037819 */ /* 0x000fc80000011403 */
[----:B------:R-:W-:-:S04]  /*0110*/  LEA.HI R2, R3, R3, RZ, 0x2 ;  /* 0x0000000303027211 */ /* 0x000fc800078f10ff */
[----:B------:R-:W-:-:S04]  /*0120*/  LOP3.LUT R2, R2, 0xfffffffc, RZ, 0xc0, !PT ;  /* 0xfffffffc02027812 */ /* 0x000fc800078ec0ff */
[----:B------:R-:W-:-:S05]  /*0130*/  IADD3 R15, R3, -R2, RZ ;  /* 0x80000002030f7210 */ /* 0x000fca0007ffe0ff */
[----:B--2---:R-:W-:-:S05]  /*0140*/  IMAD.WIDE R8, R15, 0x4, R8 ;  /* 0x000000040f087825 */ /* 0x004fca00078e0208 */
[----:B------:R2:W3:Y:S01]  /*0150*/  @!P2 LDG.E.EL R14, desc[UR4][R8.64] ;  /* 0x00000004080ea981 */ /* 0x0004e2000c2e1900 */
[----:B------:R-:W-:Y:S01]  /*0160*/  CS2R R2, SRZ ;  /* 0x0000000000027805 */ /* 0x000fe2000001ff00 */
[----:B----4-:R-:W-:-:S04]  /*0170*/  IMAD.WIDE R4, R0, 0x4, R4 ;  /* 0x0000000400047825 */ /* 0x010fc800078e0204 */
[C---:B-----5:R-:W-:Y:S01]  /*0180*/  IMAD.WIDE R6, R15.reuse, 0x4, R6 ;  /* 0x000000040f067825 */ /* 0x060fe200078e0206 */
[----:B------:R4:W5:Y:S03]  /*0190*/  @!P2 LDG.E R2, desc[UR4][R4.64] ;  /* 0x000000040402a981 */ /* 0x000966000c1e1900 */
[C---:B0-2---:R-:W-:Y:S01]  /*01a0*/  IMAD.WIDE R8, R15.reuse, 0x4, R10 ;  /* 0x000000040f087825 */ /* 0x045fe200078e020a */
[----:B------:R0:W5:Y:S03]  /*01b0*/  @!P2 LDG.E.EL R3, desc[UR4][R6.64] ;  /* 0x000000040603a981 */ /* 0x000166000c2e1900 */
[----:B-1----:R-:W-:Y:S01]  /*01c0*/  IMAD.WIDE R10, R15, 0x4, R12 ;  /* 0x000000040f0a7825 */ /* 0x002fe200078e020c */
[----:B------:R-:W-:Y:S01]  /*01d0*/  CS2R R12, SRZ ;  /* 0x00000000000c7805 */ /* 0x000fe2000001ff00 */
[----:B----4-:R-:W1:Y:S05]  /*01e0*/  LDC.64 R4, c[0x0][0x238] ;  /* 0x00008e00ff047b82 */ /* 0x010e6a0000000a00 */
[----:B------:R-:W2:Y:S04]  /*01f0*/  @!P2 LDG.E.EL R12, desc[UR4][R8.64] ;  /* 0x00000004080ca981 */ /* 0x000ea8000c2e1900 */
[----:B------:R-:W2:Y:S01]  /*0200*/  @!P2 LDG.E.EL R13, desc[UR4][R10.64] ;  /* 0x000000040a0da981 */ /* 0x000ea2000c2e1900 */
[----:B0-----:R-:W-:Y:S01]  /*0210*/  MOV R6, 0x3e800000 ;  /* 0x3e80000000067802 */ /* 0x001fe20000000f00 */
[----:B---3--:R-:W-:-:S04]  /*0220*/  FADD R14, R14, 9.9999997473787516356e-06 ;  /* 0x3727c5ac0e0e7421 */ /* 0x008fc80000000000 */
[----:B------:R-:W0:Y:S01]  /*0230*/  MUFU.SQRT R15, R14 ;  /* 0x0000000e000f7308 */ /* 0x000e220000002000 */
[----:B-----5:R-:W-:Y:S01]  /*0240*/  FADD R2, -R3, R2 ;  /* 0x0000000203027221 */ /* 0x020fe20000000100 */
[C---:B0-----:R-:W-:Y:S02]  /*0250*/  FSETP.GT.AND P0, PT, R15.reuse, 8.50705917302346158658e+37, PT ;  /* 0x7e8000000f00780b */ /* 0x041fe40003f04000 */
[----:B------:R-:W-:Y:S02]  /*0260*/  FSETP.GEU.AND P1, PT, R15, 1.175494350822287508e-38, PT ;  /* 0x008000000f00780b */ /* 0x000fe40003f2e000 */
[----:B------:R-:W-:-:S09]  /*0270*/  FSEL R6, R6, 1, P0 ;  /* 0x3f80000006067808 */ /* 0x000fd20000000000 */
[----:B------:R-:W-:Y:S02]  /*0280*/  @P0 FMUL R15, R15, 0.25 ;  /* 0x3e8000000f0f0820 */ /* 0x000fe40000400000 */
[----:B------:R-:W-:Y:S02]  /*0290*/  @!P1 FMUL R6, R6, 16777216 ;  /* 0x4b80000006069820 */ /* 0x000fe40000400000 */
[----:B------:R-:W-:-:S06]  /*02a0*/  @!P1 FMUL R15, R15, 16777216 ;  /* 0x4b8000000f0f9820 */ /* 0x000fcc0000400000 */
[----:B------:R-:W0:Y:S02]  /*02b0*/  MUFU.RCP R15, R15 ;  /* 0x0000000f000f7308 */ /* 0x000e240000001000 */
[----:B0-----:R-:W-:-:S04]  /*02c0*/  FMUL R3, R15, R6 ;  /* 0x000000060f037220 */ /* 0x001fc80000400000 */
[----:B------:R-:W-:Y:S01]  /*02d0*/  FMUL R6, R2, R3 ;  /* 0x0000000302067220 */ /* 0x000fe20000400000 */
[----:B-1----:R-:W-:-:S04]  /*02e0*/  IMAD.WIDE R2, R0, 0x4, R4 ;  /* 0x0000000400027825 */ /* 0x002fc800078e0204 */
[----:B--2---:R-:W-:Y:S01]  /*02f0*/  FFMA R13, R6, R12, R13 ;  /* 0x0000000c060d7223 */ /* 0x004fe2000000000d */
[----:B------:R-:W-:Y:S06]  /*0300*/  @P2 EXIT ;  /* 0x000000000000294d */ /* 0x000fec0003800000 */
[----:B------:R-:W-:Y:S01]  /*0310*/  STG.E desc[UR4][R2.64], R13 ;  /* 0x0000000d02007986 */ /* 0x000fe2000c101904 */
[----:B------:R-:W-:Y:S05]  /*0320*/  EXIT ;  /* 0x000000000000794d */ /* 0x000fea0003800000 */
.L_x_0:
[----:B------:R-:W-:-:S00]  /*0330*/  BRA `(.L_x_0) ;  /* 0xfffffffc00fc7947 */ /* 0x000fc0000383ffff */
[----:B------:R-:W-:-:S00]  /*0340*/  NOP ;  /* 0x0000000000007918 */ /* 0x000fc00000000000 */
        /* <DEDUP_REMOVED lines=11> */
.L_x_1:


//--------------------- .nv.global.init           --------------------------
	.section	.nv.global.init,"aw",@progbits
.nv.global.init:
	.type		_$_str,@object
	.size		_$_str,(_$_str_$_2 - _$_str)
_$_str:
        /*0000*/ 	.byte	0x5f, 0x5f, 0x43, 0x55, 0x44, 0x41, 0x5f, 0x46, 0x54, 0x5a, 0x00
	.type		_$_str_$_2,@object
	.size		_$_str_$_2,(.L_1 - _$_str_$_2)
_$_str_$_2:
        /*000b*/ 	.byte	0x5f, 0x5f, 0x43, 0x55, 0x44, 0x41, 0x5f, 0x50, 0x52, 0x45, 0x43, 0x5f, 0x53, 0x51, 0x52, 0x54
        /*001b*/ 	.byte	0x00
.L_1:


//--------------------- .nv.constant0.triton_poi_fused__native_batch_norm_legit_no_training_2 --------------------------
	.section	.nv.constant0.triton_poi_fused__native_batch_norm_legit_no_training_2,"a",@progbits
	.sectionflags	@""
	.align	4
.nv.constant0.triton_poi_fused__native_batch_norm_legit_no_training_2:
	.zero		580
